//
// Generated by NVIDIA NVVM Compiler
//
// Compiler Build ID: CL-36424714
// Cuda compilation tools, release 13.0, V13.0.88
// Based on NVVM 20.0.0
//

.version 9.0
.target sm_100
.address_size 64

	// .globl	_Z9reductionPiS_

.visible .entry _Z9reductionPiS_(
	.param .u64 .ptr .align 1 _Z9reductionPiS__param_0,
	.param .u64 .ptr .align 1 _Z9reductionPiS__param_1
)
{
	.reg .pred 	%p<5>;
	.reg .b32 	%r<14>;
	.reg .b64 	%rd<11>;

	ld.param.u64 	%rd2, [_Z9reductionPiS__param_0];
	ld.param.u64 	%rd3, [_Z9reductionPiS__param_1];
	cvta.to.global.u64 	%rd4, %rd3;
	cvta.to.global.u64 	%rd5, %rd2;
	mov.u32 	%r6, %ctaid.x;
	mov.u32 	%r1, %ntid.x;
	mov.u32 	%r2, %tid.x;
	mad.lo.s32 	%r7, %r6, %r1, %r2;
	mul.wide.s32 	%rd6, %r7, 4;
	add.s64 	%rd7, %rd5, %rd6;
	ld.global.u32 	%r8, [%rd7];
	mul.wide.u32 	%rd8, %r2, 4;
	add.s64 	%rd1, %rd4, %rd8;
	st.global.u32 	[%rd1], %r8;
	bar.sync 	0;
	setp.lt.u32 	%p1, %r1, 2;
	@%p1 bra 	$L__BB0_6;
	mov.b32 	%r13, 1;
$L__BB0_2:
	mov.u32 	%r3, %r13;
	shl.b32 	%r13, %r3, 1;
	add.s32 	%r10, %r13, -1;
	and.b32  	%r11, %r10, %r2;
	setp.ne.s32 	%p2, %r11, 0;
	@%p2 bra 	$L__BB0_5;
	ld.global.u32 	%r12, [%rd1];
	mul.wide.s32 	%rd9, %r3, 4;
	add.s64 	%rd10, %rd1, %rd9;
	ld.global.u32 	%r5, [%rd10];
	setp.ge.s32 	%p3, %r12, %r5;
	@%p3 bra 	$L__BB0_5;
	st.global.u32 	[%rd1], %r5;
$L__BB0_5:
	bar.sync 	0;
	setp.lt.u32 	%p4, %r13, %r1;
	@%p4 bra 	$L__BB0_2;
$L__BB0_6:
	ret;

}


// ===== COMPILED SASS (sm_100) =====

	.target	sm_100

	.elftype	@"ET_EXEC"


//--------------------- .note.nv.tkinfo           --------------------------
	.section	.note.nv.tkinfo,"",@"SHT_NOTE"
	.sectionflags	@"SHF_NOTE_NV_TKINFO"
	.tkinfo
        /*0018*/ 	.word	0x00000002
        /*0030*/ 	.string	""
        /*0030*/ 	.string	"ptxas"
        /*0030*/ 	.string	"Cuda compilation tools, release 13.0, V13.0.88"
        /*0030*/ 	.string	"Build cuda_13.0.r13.0/compiler.36424714_0"
        /*0030*/ 	.string	"-arch sm_100 -m 64 "



//--------------------- .note.nv.cuinfo           --------------------------
	.section	.note.nv.cuinfo,"",@"SHT_NOTE"
	.sectionflags	@"SHF_NOTE_NV_CUINFO"
        /*0018*/ 	.short	0x0002
        /*001a*/ 	.short	0x0064
        /*001c*/ 	.short	0x0082
	.zero		2


//--------------------- .nv.info                  --------------------------
	.section	.nv.info,"",@"SHT_CUDA_INFO"
	.align	4


	//----- nvinfo : EIATTR_REGCOUNT
	.align		4
        /*0000*/ 	.byte	0x04, 0x2f
        /*0002*/ 	.short	(.L_1 - .L_0)
	.align		4
.L_0:
        /*0004*/ 	.word	index@(_Z9reductionPiS_)
        /*0008*/ 	.word	0x0000000a


	//----- nvinfo : EIATTR_FRAME_SIZE
	.align		4
.L_1:
        /*000c*/ 	.byte	0x04, 0x11
        /*000e*/ 	.short	(.L_3 - .L_2)
	.align		4
.L_2:
        /*0010*/ 	.word	index@(_Z9reductionPiS_)
        /*0014*/ 	.word	0x00000000


	//----- nvinfo : EIATTR_MIN_STACK_SIZE
	.align		4
.L_3:
        /*0018*/ 	.byte	0x04, 0x12
        /*001a*/ 	.short	(.L_5 - .L_4)
	.align		4
.L_4:
        /*001c*/ 	.word	index@(_Z9reductionPiS_)
        /*0020*/ 	.word	0x00000000
.L_5:


//--------------------- .nv.compat                --------------------------
	.section	.nv.compat,"",@"SHT_CUDA_COMPAT_INFO"
	.align	4
        /*0000*/ 	.byte	0x02, 0x09, 0x00, 0x00, 0x02, 0x02, 0x01, 0x00, 0x02, 0x05, 0x05, 0x00, 0x03, 0x07, 0x01, 0x01
        /*0010*/ 	.byte	0x02, 0x03, 0x00, 0x00, 0x02, 0x06, 0x01, 0x00, 0x04, 0x0b, 0x08, 0x00, 0x09, 0x00, 0x00, 0x00
        /*0020*/ 	.byte	0x00, 0x00, 0x00, 0x00


//--------------------- .nv.info._Z9reductionPiS_ --------------------------
	.section	.nv.info._Z9reductionPiS_,"",@"SHT_CUDA_INFO"
	.sectionflags	@""
	.align	4


	//----- nvinfo : EIATTR_CUDA_API_VERSION
	.align		4
        /*0000*/ 	.byte	0x04, 0x37
        /*0002*/ 	.short	(.L_7 - .L_6)
.L_6:
        /*0004*/ 	.word	0x00000082


	//----- nvinfo : EIATTR_KPARAM_INFO
	.align		4
.L_7:
        /*0008*/ 	.byte	0x04, 0x17
        /*000a*/ 	.short	(.L_9 - .L_8)
.L_8:
        /*000c*/ 	.word	0x00000000
        /*0010*/ 	.short	0x0001
        /*0012*/ 	.short	0x0008
        /*0014*/ 	.byte	0x00, 0xf5, 0x21, 0x00


	//----- nvinfo : EIATTR_KPARAM_INFO
	.align		4
.L_9:
        /*0018*/ 	.byte	0x04, 0x17
        /*001a*/ 	.short	(.L_11 - .L_10)
.L_10:
        /*001c*/ 	.word	0x00000000
        /*0020*/ 	.short	0x0000
        /*0022*/ 	.short	0x0000
        /*0024*/ 	.byte	0x00, 0xf5, 0x21, 0x00


	//----- nvinfo : EIATTR_SPARSE_MMA_MASK
	.align		4
.L_11:
        /*0028*/ 	.byte	0x03, 0x50
        /*002a*/ 	.short	0x0000


	//----- nvinfo : EIATTR_MAXREG_COUNT
	.align		4
        /*002c*/ 	.byte	0x03, 0x1b
        /*002e*/ 	.short	0x00ff


	//----- nvinfo : EIATTR_NUM_BARRIERS
	.align		4
        /*0030*/ 	.byte	0x02, 0x4c
        /*0032*/ 	.byte	0x01
	.zero		1


	//----- nvinfo : EIATTR_MERCURY_ISA_VERSION
	.align		4
        /*0034*/ 	.byte	0x03, 0x5f
        /*0036*/ 	.short	0x0101


	//----- nvinfo : EIATTR_VRC_CTA_INIT_COUNT
	.align		4
        /*0038*/ 	.byte	0x02, 0x4a
	.zero		1
	.zero		1


	//----- nvinfo : EIATTR_EXIT_INSTR_OFFSETS
	.align		4
        /*003c*/ 	.byte	0x04, 0x1c
        /*003e*/ 	.short	(.L_13 - .L_12)


	//   ....[0]....
.L_12:
        /*0040*/ 	.word	0x000000e0


	//   ....[1]....
        /*0044*/ 	.word	0x000001f0


	//----- nvinfo : EIATTR_CRS_STACK_SIZE
	.align		4
.L_13:
        /*0048*/ 	.byte	0x04, 0x1e
        /*004a*/ 	.short	(.L_15 - .L_14)
.L_14:
        /*004c*/ 	.word	0x00000000


	//----- nvinfo : EIATTR_CBANK_PARAM_SIZE
	.align		4
.L_15:
        /*0050*/ 	.byte	0x03, 0x19
        /*0052*/ 	.short	0x0010


	//----- nvinfo : EIATTR_PARAM_CBANK
	.align		4
        /*0054*/ 	.byte	0x04, 0x0a
        /*0056*/ 	.short	(.L_17 - .L_16)
	.align		4
.L_16:
        /*0058*/ 	.word	index@(.nv.constant0._Z9reductionPiS_)
        /*005c*/ 	.short	0x0380
        /*005e*/ 	.short	0x0010


	//----- nvinfo : EIATTR_SW_WAR
	.align		4
.L_17:
        /*0060*/ 	.byte	0x04, 0x36
        /*0062*/ 	.short	(.L_19 - .L_18)
.L_18:
        /*0064*/ 	.word	0x00000008
.L_19:


//--------------------- .nv.callgraph             --------------------------
	.section	.nv.callgraph,"",@"SHT_CUDA_CALLGRAPH"
	.align	4
	.sectionentsize	8
	.align		4
        /*0000*/ 	.word	0x00000000
	.align		4
        /*0004*/ 	.word	0xffffffff
	.align		4
        /*0008*/ 	.word	0x00000000
	.align		4
        /*000c*/ 	.word	0xfffffffe
	.align		4
        /*0010*/ 	.word	0x00000000
	.align		4
        /*0014*/ 	.word	0xfffffffd
	.align		4
        /*0018*/ 	.word	0x00000000
	.align		4
        /*001c*/ 	.word	0xfffffffc


//--------------------- .text._Z9reductionPiS_    --------------------------
	.section	.text._Z9reductionPiS_,"ax",@progbits
	.align	128
        .global         _Z9reductionPiS_
        .type           _Z9reductionPiS_,@function
        .size           _Z9reductionPiS_,(.L_x_4 - _Z9reductionPiS_)
        .other          _Z9reductionPiS_,@"STO_CUDA_ENTRY STV_DEFAULT"
_Z9reductionPiS_:
.text._Z9reductionPiS_:
[----:B------:R-:W-:Y:S01]  /*0000*/  LDC R1, c[0x0][0x37c] ;  /* 0x0000df00ff017b82 */ /* 0x000fe20000000800 */
[----:B------:R-:W0:Y:S07]  /*0010*/  S2R R7, SR_TID.X ;  /* 0x0000000000077919 */ /* 0x000e2e0000002100 */
[----:B------:R-:W0:Y:S01]  /*0020*/  S2UR UR4, SR_CTAID.X ;  /* 0x00000000000479c3 */ /* 0x000e220000002500 */
[----:B------:R-:W1:Y:S07]  /*0030*/  LDCU.64 UR6, c[0x0][0x358] ;  /* 0x00006b00ff0677ac */ /* 0x000e6e0008000a00 */
[----:B------:R-:W0:Y:S08]  /*0040*/  LDC R6, c[0x0][0x360] ;  /* 0x0000d800ff067b82 */ /* 0x000e300000000800 */
[----:B------:R-:W2:Y:S01]  /*0050*/  LDC.64 R2, c[0x0][0x380] ;  /* 0x0000e000ff027b82 */ /* 0x000ea20000000a00 */
[----:B0-----:R-:W-:-:S04]  /*0060*/  IMAD R5, R6, UR4, R7 ;  /* 0x0000000406057c24 */ /* 0x001fc8000f8e0207 */
[----:B--2---:R-:W-:-:S03]  /*0070*/  IMAD.WIDE R2, R5, 0x4, R2 ;  /* 0x0000000405027825 */ /* 0x004fc600078e0202 */
[----:B------:R-:W0:Y:S03]  /*0080*/  LDC.64 R4, c[0x0][0x388] ;  /* 0x0000e200ff047b82 */ /* 0x000e260000000a00 */
[----:B-1----:R-:W2:Y:S01]  /*0090*/  LDG.E R3, desc[UR6][R2.64] ;  /* 0x0000000602037981 */ /* 0x002ea2000c1e1900 */
[----:B------:R-:W-:Y:S01]  /*00a0*/  ISETP.GE.U32.AND P0, PT, R6, 0x2, PT ;  /* 0x000000020600780c */ /* 0x000fe20003f06070 */
[----:B0-----:R-:W-:-:S05]  /*00b0*/  IMAD.WIDE.U32 R4, R7, 0x4, R4 ;  /* 0x0000000407047825 */ /* 0x001fca00078e0004 */
[----:B--2---:R0:W-:Y:S01]  /*00c0*/  STG.E desc[UR6][R4.64], R3 ;  /* 0x0000000304007986 */ /* 0x0041e2000c101906 */
[----:B------:R-:W-:Y:S06]  /*00d0*/  BAR.SYNC.DEFER_BLOCKING 0x0 ;  /* 0x0000000000007b1d */ /* 0x000fec0000010000 */
[----:B------:R-:W-:Y:S05]  /*00e0*/  @!P0 EXIT ;  /* 0x000000000000894d */ /* 0x000fea0003800000 */
[----:B------:R-:W-:-:S05]  /*00f0*/  UMOV UR4, 0x1 ;  /* 0x0000000100047882 */ /* 0x000fca0000000000 */
.L_x_2:
[----:B0-----:R-:W-:Y:S01]  /*0100*/  MOV R3, UR4 ;  /* 0x0000000400037c02 */ /* 0x001fe20008000f00 */
[----:B------:R-:W-:Y:S01]  /*0110*/  USHF.L.U32 UR4, UR4, 0x1, URZ ;  /* 0x0000000104047899 */ /* 0x000fe200080006ff */
[----:B------:R-:W-:Y:S03]  /*0120*/  BSSY.RECONVERGENT B0, `(.L_x_0) ;  /* 0x0000009000007945 */ /* 0x000fe60003800200 */
[----:B------:R-:W-:-:S06]  /*0130*/  UIADD3 UR5, UPT, UPT, UR4, -0x1, URZ ;  /* 0xffffffff04057890 */ /* 0x000fcc000fffe0ff */
[----:B------:R-:W-:-:S13]  /*0140*/  LOP3.LUT P0, RZ, R7, UR5, RZ, 0xc0, !PT ;  /* 0x0000000507ff7c12 */ /* 0x000fda000f80c0ff */
[----:B------:R-:W-:Y:S05]  /*0150*/  @P0 BRA `(.L_x_1) ;  /* 0x0000000000140947 */ /* 0x000fea0003800000 */
[----:B------:R-:W-:Y:S01]  /*0160*/  IMAD.WIDE R2, R3, 0x4, R4 ;  /* 0x0000000403027825 */ /* 0x000fe200078e0204 */
[----:B------:R-:W2:Y:S05]  /*0170*/  LDG.E R0, desc[UR6][R4.64] ;  /* 0x0000000604007981 */ /* 0x000eaa000c1e1900 */
[----:B------:R-:W2:Y:S02]  /*0180*/  LDG.E R3, desc[UR6][R2.64] ;  /* 0x0000000602037981 */ /* 0x000ea4000c1e1900 */
[----:B--2---:R-:W-:-:S13]  /*0190*/  ISETP.GE.AND P0, PT, R0, R3, PT ;  /* 0x000000030000720c */ /* 0x004fda0003f06270 */
[----:B------:R0:W-:Y:S02]  /*01a0*/  @!P0 STG.E desc[UR6][R4.64], R3 ;  /* 0x0000000304008986 */ /* 0x0001e4000c101906 */
.L_x_1:
[----:B------:R-:W-:Y:S05]  /*01b0*/  BSYNC.RECONVERGENT B0 ;  /* 0x0000000000007941 */ /* 0x000fea0003800200 */
.L_x_0:
[----:B------:R-:W-:Y:S01]  /*01c0*/  BAR.SYNC.DEFER_BLOCKING 0x0 ;  /* 0x0000000000007b1d */ /* 0x000fe20000010000 */
[----:B------:R-:W-:-:S13]  /*01d0*/  ISETP.LE.U32.AND P0, PT, R6, UR4, PT ;  /* 0x0000000406007c0c */ /* 0x000fda000bf03070 */
[----:B------:R-:W-:Y:S05]  /*01e0*/  @!P0 BRA `(.L_x_2) ;  /* 0xfffffffc00c48947 */ /* 0x000fea000383ffff */
[----:B------:R-:W-:Y:S05]  /*01f0*/  EXIT ;  /* 0x000000000000794d */ /* 0x000fea0003800000 */
.L_x_3:
[----:B------:R-:W-:-:S00]  /*0200*/  BRA `(.L_x_3) ;  /* 0xfffffffc00fc7947 */ /* 0x000fc0000383ffff */
[----:B------:R-:W-:-:S00]  /*0210*/  NOP ;  /* 0x0000000000007918 */ /* 0x000fc00000000000 */
        /* <DEDUP_REMOVED lines=14> */
.L_x_4:


//--------------------- .nv.shared.reserved.0     --------------------------
	.section	.nv.shared.reserved.0,"aw",@nobits
	.weak		__nv_reservedSMEM_offset_0_alias
	.size		__nv_reservedSMEM_offset_0_alias, 0, 64
	.other		__nv_reservedSMEM_offset_0_alias,@"STO_CUDA_RESERVED_SHARED STV_DEFAULT"
__nv_reservedSMEM_offset_0_alias:
	.zero		0
	.zero		64


//--------------------- .nv.constant0._Z9reductionPiS_ --------------------------
	.section	.nv.constant0._Z9reductionPiS_,"a",@progbits
	.sectionflags	@""
	.align	4
.nv.constant0._Z9reductionPiS_:
	.zero		912


//--------------------- SYMBOLS --------------------------

	.type		.nv.reservedSmem.offset0,@object
	.size		.nv.reservedSmem.offset0,0x4
